	.headerflags	@"EF_CUDA_TEXMODE_UNIFIED EF_CUDA_64BIT_ADDRESS EF_CUDA_ACCELERATORS EF_CUDA_SM90 EF_CUDA_VIRTUAL_SM(EF_CUDA_SM90)"
	.elftype	@"ET_EXEC"


//--------------------- .nv.info                  --------------------------
	.section	.nv.info,"",@"SHT_CUDA_INFO"
	.align	4


	//----- nvinfo : EIATTR_REGCOUNT
	.align		4
        /*0000*/ 	.byte	0x04, 0x2f
        /*0002*/ 	.short	(.L_1 - .L_0)
	.align		4
.L_0:
        /*0004*/ 	.word	index@(triton_poi_fused_convolution_39)
        /*0008*/ 	.word	0x0000000c


	//----- nvinfo : EIATTR_MIN_STACK_SIZE
	.align		4
.L_1:
        /*000c*/ 	.byte	0x04, 0x12
        /*000e*/ 	.short	(.L_3 - .L_2)
	.align		4
.L_2:
        /*0010*/ 	.word	index@(triton_poi_fused_convolution_39)
        /*0014*/ 	.word	0x00000000


	//----- nvinfo : EIATTR_FRAME_SIZE
	.align		4
.L_3:
        /*0018*/ 	.byte	0x04, 0x11
        /*001a*/ 	.short	(.L_5 - .L_4)
	.align		4
.L_4:
        /*001c*/ 	.word	index@(triton_poi_fused_convolution_39)
        /*0020*/ 	.word	0x00000000


	//----- nvinfo : EIATTR_MIN_STACK_SIZE
	.align		4
.L_5:
        /*0024*/ 	.byte	0x04, 0x12
        /*0026*/ 	.short	(.L_7 - .L_6)
	.align		4
.L_6:
        /*0028*/ 	.word	index@(triton_poi_fused_convolution_39)
        /*002c*/ 	.word	0x00000000
.L_7:


//--------------------- .nv.info.triton_poi_fused_convolution_39 --------------------------
	.section	.nv.info.triton_poi_fused_convolution_39,"",@"SHT_CUDA_INFO"
	.sectionflags	@""
	.align	4


	//----- nvinfo : EIATTR_CUDA_API_VERSION
	.align		4
        /*0000*/ 	.byte	0x04, 0x37
        /*0002*/ 	.short	(.L_9 - .L_8)
.L_8:
        /*0004*/ 	.word	0x0000007c


	//----- nvinfo : EIATTR_KPARAM_INFO
	.align		4
.L_9:
        /*0008*/ 	.byte	0x04, 0x17
        /*000a*/ 	.short	(.L_11 - .L_10)
.L_10:
        /*000c*/ 	.word	0x00000000
        /*0010*/ 	.short	0x0002
        /*0012*/ 	.short	0x0010
        /*0014*/ 	.byte	0x00, 0xf0, 0x11, 0x00


	//----- nvinfo : EIATTR_KPARAM_INFO
	.align		4
.L_11:
        /*0018*/ 	.byte	0x04, 0x17
        /*001a*/ 	.short	(.L_13 - .L_12)
.L_12:
        /*001c*/ 	.word	0x00000000
        /*0020*/ 	.short	0x0001
        /*0022*/ 	.short	0x0008
        /*0024*/ 	.byte	0x00, 0xf4, 0x21, 0x00


	//----- nvinfo : EIATTR_KPARAM_INFO
	.align		4
.L_13:
        /*0028*/ 	.byte	0x04, 0x17
        /*002a*/ 	.short	(.L_15 - .L_14)
.L_14:
        /*002c*/ 	.word	0x00000000
        /*0030*/ 	.short	0x0000
        /*0032*/ 	.short	0x0000
        /*0034*/ 	.byte	0x00, 0xf4, 0x21, 0x00


	//----- nvinfo : EIATTR_SPARSE_MMA_MASK
	.align		4
.L_15:
        /*0038*/ 	.byte	0x03, 0x50
        /*003a*/ 	.short	0x0000


	//----- nvinfo : EIATTR_MAXREG_COUNT
	.align		4
        /*003c*/ 	.byte	0x03, 0x1b
        /*003e*/ 	.short	0x00ff


	//----- nvinfo : EIATTR_EXIT_INSTR_OFFSETS
	.align		4
        /*0040*/ 	.byte	0x04, 0x1c
        /*0042*/ 	.short	(.L_17 - .L_16)


	//   ....[0]....
.L_16:
        /*0044*/ 	.word	0x00000160


	//   ....[1]....
        /*0048*/ 	.word	0x00000180


	//----- nvinfo : EIATTR_REQNTID
	.align		4
.L_17:
        /*004c*/ 	.byte	0x04, 0x10
        /*004e*/ 	.short	(.L_19 - .L_18)
.L_18:
        /*0050*/ 	.word	0x00000080
        /*0054*/ 	.word	0x00000001
        /*0058*/ 	.word	0x00000001


	//----- nvinfo : EIATTR_CBANK_PARAM_SIZE
	.align		4
.L_19:
        /*005c*/ 	.byte	0x03, 0x19
        /*005e*/ 	.short	0x0014


	//----- nvinfo : EIATTR_PARAM_CBANK
	.align		4
        /*0060*/ 	.byte	0x04, 0x0a
        /*0062*/ 	.short	(.L_21 - .L_20)
	.align		4
.L_20:
        /*0064*/ 	.word	index@(.nv.constant0.triton_poi_fused_convolution_39)
        /*0068*/ 	.short	0x0210
        /*006a*/ 	.short	0x0014


	//----- nvinfo : EIATTR_SW_WAR
	.align		4
.L_21:
        /*006c*/ 	.byte	0x04, 0x36
        /*006e*/ 	.short	(.L_23 - .L_22)
.L_22:
        /*0070*/ 	.word	0x00000008
.L_23:


//--------------------- .nv.callgraph             --------------------------
	.section	.nv.callgraph,"",@"SHT_CUDA_CALLGRAPH"
	.align	4
	.sectionentsize	8
	.align		4
        /*0000*/ 	.word	0x00000000
	.align		4
        /*0004*/ 	.word	0xffffffff
	.align		4
        /*0008*/ 	.word	0x00000000
	.align		4
        /*000c*/ 	.word	0xfffffffe
	.align		4
        /*0010*/ 	.word	0x00000000
	.align		4
        /*0014*/ 	.word	0xfffffffd
	.align		4
        /*0018*/ 	.word	0x00000000
	.align		4
        /*001c*/ 	.word	0xfffffffc


//--------------------- .text.triton_poi_fused_convolution_39 --------------------------
	.section	.text.triton_poi_fused_convolution_39,"ax",@progbits
	.align	128
        .global         triton_poi_fused_convolution_39
        .type           triton_poi_fused_convolution_39,@function
        .size           triton_poi_fused_convolution_39,(.L_x_1 - triton_poi_fused_convolution_39)
        .other          triton_poi_fused_convolution_39,@"STO_CUDA_ENTRY STV_DEFAULT"
triton_poi_fused_convolution_39:
.text.triton_poi_fused_convolution_39:
[----:B------:R-:W0:Y:S02]  /*0000*/  LDC R1, c[0x0][0x28] ;  /* 0x00000a00ff017b82 */ /* 0x000e240000000800 */
[----:B------:R-:W1:Y:S01]  /*0010*/  S2R R0, SR_TID.X ;  /* 0x0000000000007919 */ /* 0x000e620000002100 */
[----:B------:R-:W2:Y:S01]  /*0020*/  LDC.64 R2, c[0x0][0x210] ;  /* 0x00008400ff027b82 */ /* 0x000ea20000000a00 */
[----:B------:R-:W-:Y:S01]  /*0030*/  ULDC.64 UR4, c[0x0][0x208] ;  /* 0x0000820000047ab9 */ /* 0x000fe20000000a00 */
[----:B------:R-:W3:Y:S06]  /*0040*/  S2R R7, SR_CTAID.X ;  /* 0x0000000000077919 */ /* 0x000eec0000002500 */
[----:B------:R-:W4:Y:S01]  /*0050*/  LDC.64 R4, c[0x0][0x218] ;  /* 0x00008600ff047b82 */ /* 0x000f220000000a00 */
[----:B-1----:R-:W-:-:S04]  /*0060*/  SHF.L.U32 R0, R0, 0x1, RZ ;  /* 0x0000000100007819 */ /* 0x002fc800000006ff */
[----:B------:R-:W-:-:S04]  /*0070*/  LOP3.LUT R0, R0, 0xfe, RZ, 0xc0, !PT ;  /* 0x000000fe00007812 */ /* 0x000fc800078ec0ff */
[----:B---3--:R-:W-:-:S04]  /*0080*/  LEA R7, R7, R0, 0x8 ;  /* 0x0000000007077211 */ /* 0x008fc800078e40ff */
[C---:B------:R-:W-:Y:S01]  /*0090*/  ISETP.GE.AND P0, PT, R7.reuse, 0x6c0, PT ;  /* 0x000006c00700780c */ /* 0x040fe20003f06270 */
[----:B------:R-:W-:-:S04]  /*00a0*/  IMAD.HI R0, R7, 0x4bda12f7, RZ ;  /* 0x4bda12f707007827 */ /* 0x000fc800078e02ff */
[----:B--2---:R-:W-:Y:S01]  /*00b0*/  IMAD.WIDE R2, R7, 0x4, R2 ;  /* 0x0000000407027825 */ /* 0x004fe200078e0202 */
[----:B------:R-:W-:-:S04]  /*00c0*/  SHF.R.U32.HI R9, RZ, 0x1f, R0 ;  /* 0x0000001fff097819 */ /* 0x000fc80000011600 */
[----:B------:R-:W-:-:S05]  /*00d0*/  LEA.HI.SX32 R0, R0, R9, 0x19 ;  /* 0x0000000900007211 */ /* 0x000fca00078fcaff */
[----:B------:R-:W-:Y:S01]  /*00e0*/  IMAD R9, R0, -0x1b0, R7 ;  /* 0xfffffe5000097824 */ /* 0x000fe200078e0207 */
[----:B------:R-:W-:-:S03]  /*00f0*/  CS2R R6, SRZ ;  /* 0x0000000000067805 */ /* 0x000fc6000001ff00 */
[----:B----4-:R-:W-:Y:S01]  /*0100*/  IMAD.WIDE R4, R9, 0x4, R4 ;  /* 0x0000000409047825 */ /* 0x010fe200078e0204 */
[----:B------:R-:W-:Y:S02]  /*0110*/  CS2R R8, SRZ ;  /* 0x0000000000087805 */ /* 0x000fe4000001ff00 */
[----:B------:R-:W2:Y:S04]  /*0120*/  @!P0 LDG.E.64 R6, desc[UR4][R2.64] ;  /* 0x0000000402068981 */ /* 0x000ea8000c1e1b00 */
[----:B------:R-:W2:Y:S02]  /*0130*/  @!P0 LDG.E.EL.64 R8, desc[UR4][R4.64] ;  /* 0x0000000404088981 */ /* 0x000ea4000c2e1b00 */
[----:B--2---:R-:W-:Y:S01]  /*0140*/  FADD R6, R8, R6 ;  /* 0x0000000608067221 */ /* 0x004fe20000000000 */
[----:B------:R-:W-:Y:S01]  /*0150*/  FADD R7, R9, R7 ;  /* 0x0000000709077221 */ /* 0x000fe20000000000 */
[----:B------:R-:W-:Y:S06]  /*0160*/  @P0 EXIT ;  /* 0x000000000000094d */ /* 0x000fec0003800000 */
[----:B------:R-:W-:Y:S01]  /*0170*/  STG.E.64 desc[UR4][R2.64], R6 ;  /* 0x0000000602007986 */ /* 0x000fe2000c101b04 */
[----:B------:R-:W-:Y:S05]  /*0180*/  EXIT ;  /* 0x000000000000794d */ /* 0x000fea0003800000 */
.L_x_0:
[----:B------:R-:W-:-:S00]  /*0190*/  BRA `(.L_x_0) ;  /* 0xfffffffc00fc7947 */ /* 0x000fc0000383ffff */
[----:B------:R-:W-:-:S00]  /*01a0*/  NOP ;  /* 0x0000000000007918 */ /* 0x000fc00000000000 */
        /* <DEDUP_REMOVED lines=13> */
.L_x_1:


//--------------------- .nv.constant0.triton_poi_fused_convolution_39 --------------------------
	.section	.nv.constant0.triton_poi_fused_convolution_39,"a",@progbits
	.sectionflags	@""
	.align	4
.nv.constant0.triton_poi_fused_convolution_39:
	.zero		548
